	.headerflags	@"EF_CUDA_TEXMODE_UNIFIED EF_CUDA_64BIT_ADDRESS EF_CUDA_ACCELERATORS EF_CUDA_SM90 EF_CUDA_VIRTUAL_SM(EF_CUDA_SM90)"
	.elftype	@"ET_EXEC"


//--------------------- .nv.info                  --------------------------
	.section	.nv.info,"",@"SHT_CUDA_INFO"
	.align	4


	//----- nvinfo : EIATTR_REGCOUNT
	.align		4
        /*0000*/ 	.byte	0x04, 0x2f
        /*0002*/ 	.short	(.L_3 - .L_2)
	.align		4
.L_2:
        /*0004*/ 	.word	index@(triton_poi_fused__native_batch_norm_legit_no_training_convolution_hardtanh_3)
        /*0008*/ 	.word	0x00000020


	//----- nvinfo : EIATTR_MIN_STACK_SIZE
	.align		4
.L_3:
        /*000c*/ 	.byte	0x04, 0x12
        /*000e*/ 	.short	(.L_5 - .L_4)
	.align		4
.L_4:
        /*0010*/ 	.word	index@(triton_poi_fused__native_batch_norm_legit_no_training_convolution_hardtanh_3)
        /*0014*/ 	.word	0x00000000


	//----- nvinfo : EIATTR_FRAME_SIZE
	.align		4
.L_5:
        /*0018*/ 	.byte	0x04, 0x11
        /*001a*/ 	.short	(.L_7 - .L_6)
	.align		4
.L_6:
        /*001c*/ 	.word	index@(triton_poi_fused__native_batch_norm_legit_no_training_convolution_hardtanh_3)
        /*0020*/ 	.word	0x00000000


	//----- nvinfo : EIATTR_MIN_STACK_SIZE
	.align		4
.L_7:
        /*0024*/ 	.byte	0x04, 0x12
        /*0026*/ 	.short	(.L_9 - .L_8)
	.align		4
.L_8:
        /*0028*/ 	.word	index@(triton_poi_fused__native_batch_norm_legit_no_training_convolution_hardtanh_3)
        /*002c*/ 	.word	0x00000000
.L_9:


//--------------------- .nv.info.triton_poi_fused__native_batch_norm_legit_no_training_convolution_hardtanh_3 --------------------------
	.section	.nv.info.triton_poi_fused__native_batch_norm_legit_no_training_convolution_hardtanh_3,"",@"SHT_CUDA_INFO"
	.sectionflags	@""
	.align	4


	//----- nvinfo : EIATTR_CUDA_API_VERSION
	.align		4
        /*0000*/ 	.byte	0x04, 0x37
        /*0002*/ 	.short	(.L_11 - .L_10)
.L_10:
        /*0004*/ 	.word	0x0000007c


	//----- nvinfo : EIATTR_KPARAM_INFO
	.align		4
.L_11:
        /*0008*/ 	.byte	0x04, 0x17
        /*000a*/ 	.short	(.L_13 - .L_12)
.L_12:
        /*000c*/ 	.word	0x00000000
        /*0010*/ 	.short	0x0007
        /*0012*/ 	.short	0x0038
        /*0014*/ 	.byte	0x00, 0xf0, 0x11, 0x00


	//----- nvinfo : EIATTR_KPARAM_INFO
	.align		4
.L_13:
        /*0018*/ 	.byte	0x04, 0x17
        /*001a*/ 	.short	(.L_15 - .L_14)
.L_14:
        /*001c*/ 	.word	0x00000000
        /*0020*/ 	.short	0x0006
        /*0022*/ 	.short	0x0030
        /*0024*/ 	.byte	0x00, 0xf4, 0x21, 0x00


	//----- nvinfo : EIATTR_KPARAM_INFO
	.align		4
.L_15:
        /*0028*/ 	.byte	0x04, 0x17
        /*002a*/ 	.short	(.L_17 - .L_16)
.L_16:
        /*002c*/ 	.word	0x00000000
        /*0030*/ 	.short	0x0005
        /*0032*/ 	.short	0x0028
        /*0034*/ 	.byte	0x00, 0xf4, 0x21, 0x00


	//----- nvinfo : EIATTR_KPARAM_INFO
	.align		4
.L_17:
        /*0038*/ 	.byte	0x04, 0x17
        /*003a*/ 	.short	(.L_19 - .L_18)
.L_18:
        /*003c*/ 	.word	0x00000000
        /*0040*/ 	.short	0x0004
        /*0042*/ 	.short	0x0020
        /*0044*/ 	.byte	0x00, 0xf4, 0x21, 0x00


	//----- nvinfo : EIATTR_KPARAM_INFO
	.align		4
.L_19:
        /*0048*/ 	.byte	0x04, 0x17
        /*004a*/ 	.short	(.L_21 - .L_20)
.L_20:
        /*004c*/ 	.word	0x00000000
        /*0050*/ 	.short	0x0003
        /*0052*/ 	.short	0x0018
        /*0054*/ 	.byte	0x00, 0xf4, 0x21, 0x00


	//----- nvinfo : EIATTR_KPARAM_INFO
	.align		4
.L_21:
        /*0058*/ 	.byte	0x04, 0x17
        /*005a*/ 	.short	(.L_23 - .L_22)
.L_22:
        /*005c*/ 	.word	0x00000000
        /*0060*/ 	.short	0x0002
        /*0062*/ 	.short	0x0010
        /*0064*/ 	.byte	0x00, 0xf4, 0x21, 0x00


	//----- nvinfo : EIATTR_KPARAM_INFO
	.align		4
.L_23:
        /*0068*/ 	.byte	0x04, 0x17
        /*006a*/ 	.short	(.L_25 - .L_24)
.L_24:
        /*006c*/ 	.word	0x00000000
        /*0070*/ 	.short	0x0001
        /*0072*/ 	.short	0x0008
        /*0074*/ 	.byte	0x00, 0xf4, 0x21, 0x00


	//----- nvinfo : EIATTR_KPARAM_INFO
	.align		4
.L_25:
        /*0078*/ 	.byte	0x04, 0x17
        /*007a*/ 	.short	(.L_27 - .L_26)
.L_26:
        /*007c*/ 	.word	0x00000000
        /*0080*/ 	.short	0x0000
        /*0082*/ 	.short	0x0000
        /*0084*/ 	.byte	0x00, 0xf4, 0x21, 0x00


	//----- nvinfo : EIATTR_SPARSE_MMA_MASK
	.align		4
.L_27:
        /*0088*/ 	.byte	0x03, 0x50
        /*008a*/ 	.short	0x0000


	//----- nvinfo : EIATTR_MAXREG_COUNT
	.align		4
        /*008c*/ 	.byte	0x03, 0x1b
        /*008e*/ 	.short	0x00ff


	//----- nvinfo : EIATTR_EXIT_INSTR_OFFSETS
	.align		4
        /*0090*/ 	.byte	0x04, 0x1c
        /*0092*/ 	.short	(.L_29 - .L_28)


	//   ....[0]....
.L_28:
        /*0094*/ 	.word	0x00000930


	//----- nvinfo : EIATTR_REQNTID
	.align		4
.L_29:
        /*0098*/ 	.byte	0x04, 0x10
        /*009a*/ 	.short	(.L_31 - .L_30)
.L_30:
        /*009c*/ 	.word	0x00000080
        /*00a0*/ 	.word	0x00000001
        /*00a4*/ 	.word	0x00000001


	//----- nvinfo : EIATTR_CBANK_PARAM_SIZE
	.align		4
.L_31:
        /*00a8*/ 	.byte	0x03, 0x19
        /*00aa*/ 	.short	0x003c


	//----- nvinfo : EIATTR_PARAM_CBANK
	.align		4
        /*00ac*/ 	.byte	0x04, 0x0a
        /*00ae*/ 	.short	(.L_33 - .L_32)
	.align		4
.L_32:
        /*00b0*/ 	.word	index@(.nv.constant0.triton_poi_fused__native_batch_norm_legit_no_training_convolution_hardtanh_3)
        /*00b4*/ 	.short	0x0210
        /*00b6*/ 	.short	0x003c


	//----- nvinfo : EIATTR_SW_WAR
	.align		4
.L_33:
        /*00b8*/ 	.byte	0x04, 0x36
        /*00ba*/ 	.short	(.L_35 - .L_34)
.L_34:
        /*00bc*/ 	.word	0x00000008
.L_35:


//--------------------- .nv.callgraph             --------------------------
	.section	.nv.callgraph,"",@"SHT_CUDA_CALLGRAPH"
	.align	4
	.sectionentsize	8
	.align		4
        /*0000*/ 	.word	0x00000000
	.align		4
        /*0004*/ 	.word	0xffffffff
	.align		4
        /*0008*/ 	.word	0x00000000
	.align		4
        /*000c*/ 	.word	0xfffffffe
	.align		4
        /*0010*/ 	.word	0x00000000
	.align		4
        /*0014*/ 	.word	0xfffffffd
	.align		4
        /*0018*/ 	.word	0x00000000
	.align		4
        /*001c*/ 	.word	0xfffffffc


//--------------------- .nv.constant4             --------------------------
	.section	.nv.constant4,"a",@progbits
	.align	8
	.align		8
.nv.constant4:
        /*0000*/ 	.dword	_$_str
	.align		8
        /*0008*/ 	.dword	_$_str_$_2


//--------------------- .text.triton_poi_fused__native_batch_norm_legit_no_training_convolution_hardtanh_3 --------------------------
	.section	.text.triton_poi_fused__native_batch_norm_legit_no_training_convolution_hardtanh_3,"ax",@progbits
	.align	128
        .global         triton_poi_fused__native_batch_norm_legit_no_training_convolution_hardtanh_3
        .type           triton_poi_fused__native_batch_norm_legit_no_training_convolution_hardtanh_3,@function
        .size           triton_poi_fused__native_batch_norm_legit_no_training_convolution_hardtanh_3,(.L_x_1 - triton_poi_fused__native_batch_norm_legit_no_training_convolution_hardtanh_3)
        .other          triton_poi_fused__native_batch_norm_legit_no_training_convolution_hardtanh_3,@"STO_CUDA_ENTRY STV_DEFAULT"
triton_poi_fused__native_batch_norm_legit_no_training_convolution_hardtanh_3:
.text.triton_poi_fused__native_batch_norm_legit_no_training_convolution_hardtanh_3:
[----:B------:R-:W-:Y:S01]  /*0000*/  LDC R1, c[0x0][0x28] ;  /* 0x00000a00ff017b82 */ /* 0x000fe20000000800 */
[----:B------:R-:W1:Y:S07]  /*0010*/  S2R R0, SR_TID.X ;  /* 0x0000000000007919 */ /* 0x000e6e0000002100 */
[----:B------:R-:W2:Y:S01]  /*0020*/  LDC.64 R6, c[0x0][0x228] ;  /* 0x00008a00ff067b82 */ /* 0x000ea20000000a00 */
[----:B------:R-:W-:Y:S01]  /*0030*/  ULDC.64 UR4, c[0x0][0x208] ;  /* 0x0000820000047ab9 */ /* 0x000fe20000000a00 */
[----:B------:R-:W3:Y:S06]  /*0040*/  S2R R5, SR_CTAID.X ;  /* 0x0000000000057919 */ /* 0x000eec0000002500 */
[----:B------:R-:W4:Y:S08]  /*0050*/  LDC.64 R28, c[0x0][0x218] ;  /* 0x00008600ff1c7b82 */ /* 0x000f300000000a00 */
[----:B------:R-:W5:Y:S08]  /*0060*/  LDC.64 R26, c[0x0][0x220] ;  /* 0x00008800ff1a7b82 */ /* 0x000f700000000a00 */
[----:B------:R-:W4:Y:S01]  /*0070*/  LDC.64 R22, c[0x0][0x230] ;  /* 0x00008c00ff167b82 */ /* 0x000f220000000a00 */
[----:B-1----:R-:W-:-:S07]  /*0080*/  IMAD.SHL.U32 R0, R0, 0x4, RZ ;  /* 0x0000000400007824 */ /* 0x002fce00078e00ff */
[----:B------:R-:W1:Y:S01]  /*0090*/  LDC.64 R20, c[0x0][0x238] ;  /* 0x00008e00ff147b82 */ /* 0x000e620000000a00 */
[----:B---3--:R-:W-:Y:S02]  /*00a0*/  SHF.R.S32.HI R3, RZ, 0x15, R5 ;  /* 0x00000015ff037819 */ /* 0x008fe40000011405 */
[----:B------:R-:W-:Y:S02]  /*00b0*/  LOP3.LUT R0, R0, 0x1fc, RZ, 0xc0, !PT ;  /* 0x000001fc00007812 */ /* 0x000fe400078ec0ff */
[----:B------:R-:W-:-:S03]  /*00c0*/  SGXT R3, R3, 0x1 ;  /* 0x000000010303781a */ /* 0x000fc60000000200 */
[----:B------:R-:W-:-:S05]  /*00d0*/  IMAD R2, R5, 0x400, R0 ;  /* 0x0000040005027824 */ /* 0x000fca00078e0200 */
[----:B------:R-:W-:-:S04]  /*00e0*/  LEA.HI R3, R3, R2, RZ, 0xa ;  /* 0x0000000203037211 */ /* 0x000fc800078f50ff */
[----:B------:R-:W-:Y:S02]  /*00f0*/  SHF.R.S32.HI R9, RZ, 0xa, R3 ;  /* 0x0000000aff097819 */ /* 0x000fe40000011403 */
[----:B------:R-:W-:Y:S02]  /*0100*/  IADD3 R3, R3, 0x200, RZ ;  /* 0x0000020003037810 */ /* 0x000fe40007ffe0ff */
[----:B------:R-:W-:Y:S02]  /*0110*/  LEA.HI R0, R9, R9, RZ, 0x8 ;  /* 0x0000000909007211 */ /* 0x000fe400078f40ff */
[----:B------:R-:W-:Y:S02]  /*0120*/  SHF.R.S32.HI R3, RZ, 0xa, R3 ;  /* 0x0000000aff037819 */ /* 0x000fe40000011403 */
[----:B------:R-:W-:Y:S02]  /*0130*/  LOP3.LUT R0, R0, 0xffffff00, RZ, 0xc0, !PT ;  /* 0xffffff0000007812 */ /* 0x000fe400078ec0ff */
[----:B------:R-:W-:-:S03]  /*0140*/  LEA.HI R4, R3, R3, RZ, 0x8 ;  /* 0x0000000303047211 */ /* 0x000fc600078f40ff */
[----:B------:R-:W-:Y:S01]  /*0150*/  IMAD.IADD R9, R9, 0x1, -R0 ;  /* 0x0000000109097824 */ /* 0x000fe200078e0a00 */
[----:B------:R-:W-:-:S03]  /*0160*/  LOP3.LUT R4, R4, 0xffffff00, RZ, 0xc0, !PT ;  /* 0xffffff0004047812 */ /* 0x000fc600078ec0ff */
[----:B--2---:R-:W-:Y:S01]  /*0170*/  IMAD.WIDE R12, R9, 0x4, R6 ;  /* 0x00000004090c7825 */ /* 0x004fe200078e0206 */
[----:B------:R-:W-:-:S04]  /*0180*/  IADD3 R5, R3, -R4, RZ ;  /* 0x8000000403057210 */ /* 0x000fc80007ffe0ff */
[----:B------:R-:W2:Y:S01]  /*0190*/  LDG.E.EL R19, desc[UR4][R12.64] ;  /* 0x000000040c137981 */ /* 0x000ea2000c2e1900 */
[----:B------:R-:W-:Y:S02]  /*01a0*/  IMAD.WIDE R24, R5, 0x4, R6 ;  /* 0x0000000405187825 */ /* 0x000fe400078e0206 */
[----:B------:R-:W3:Y:S04]  /*01b0*/  LDC.64 R6, c[0x0][0x210] ;  /* 0x00008400ff067b82 */ /* 0x000ee80000000a00 */
[----:B------:R-:W2:Y:S01]  /*01c0*/  LDG.E.EL R24, desc[UR4][R24.64] ;  /* 0x0000000418187981 */ /* 0x000ea2000c2e1900 */
[----:B----4-:R-:W-:-:S05]  /*01d0*/  IMAD.WIDE R10, R9, 0x4, R28 ;  /* 0x00000004090a7825 */ /* 0x010fca00078e021c */
[----:B------:R5:W4:Y:S01]  /*01e0*/  LDG.E.EL R18, desc[UR4][R10.64] ;  /* 0x000000040a127981 */ /* 0x000b22000c2e1900 */
[----:B0-----:R-:W-:-:S04]  /*01f0*/  IMAD.WIDE R16, R9, 0x4, R22 ;  /* 0x0000000409107825 */ /* 0x001fc800078e0216 */
[----:B------:R-:W-:Y:S02]  /*0200*/  IMAD.WIDE R28, R5, 0x4, R28 ;  /* 0x00000004051c7825 */ /* 0x000fe400078e021c */
[----:B------:R-:W4:Y:S02]  /*0210*/  LDG.E.EL R16, desc[UR4][R16.64] ;  /* 0x0000000410107981 */ /* 0x000f24000c2e1900 */
[C---:B-----5:R-:W-:Y:S02]  /*0220*/  IMAD.WIDE R10, R9.reuse, 0x4, R26 ;  /* 0x00000004090a7825 */ /* 0x060fe400078e021a */
[----:B------:R0:W5:Y:S02]  /*0230*/  LDG.E.EL R3, desc[UR4][R28.64] ;  /* 0x000000041c037981 */ /* 0x000164000c2e1900 */
[----:B---3--:R-:W-:Y:S02]  /*0240*/  IMAD.WIDE R6, R2, 0x4, R6 ;  /* 0x0000000402067825 */ /* 0x008fe400078e0206 */
[----:B------:R-:W3:Y:S04]  /*0250*/  LDG.E.EL R4, desc[UR4][R10.64] ;  /* 0x000000040a047981 */ /* 0x000ee8000c2e1900 */
[----:B------:R-:W4:Y:S01]  /*0260*/  LDG.E.128 R12, desc[UR4][R6.64] ;  /* 0x00000004060c7981 */ /* 0x000f22000c1e1d00 */
[----:B-1----:R-:W-:-:S04]  /*0270*/  IMAD.WIDE R8, R9, 0x4, R20 ;  /* 0x0000000409087825 */ /* 0x002fc800078e0214 */
[C---:B------:R-:W-:Y:S01]  /*0280*/  IMAD.WIDE R26, R5.reuse, 0x4, R26 ;  /* 0x00000004051a7825 */ /* 0x040fe200078e021a */
[----:B------:R-:W3:Y:S04]  /*0290*/  LDG.E.EL R17, desc[UR4][R8.64] ;  /* 0x0000000408117981 */ /* 0x000ee8000c2e1900 */
[----:B------:R-:W5:Y:S04]  /*02a0*/  LDG.E.EL R0, desc[UR4][R26.64] ;  /* 0x000000041a007981 */ /* 0x000f68000c2e1900 */
[----:B------:R-:W5:Y:S01]  /*02b0*/  LDG.E.128 R8, desc[UR4][R6.64+0x800] ;  /* 0x0008000406087981 */ /* 0x000f62000c1e1d00 */
[----:B------:R-:W-:-:S04]  /*02c0*/  IMAD.WIDE R20, R5, 0x4, R20 ;  /* 0x0000000405147825 */ /* 0x000fc800078e0214 */
[----:B------:R-:W-:Y:S02]  /*02d0*/  IMAD.WIDE R22, R5, 0x4, R22 ;  /* 0x0000000405167825 */ /* 0x000fe400078e0216 */
[----:B------:R1:W5:Y:S04]  /*02e0*/  LDG.E.EL R20, desc[UR4][R20.64] ;  /* 0x0000000414147981 */ /* 0x000368000c2e1900 */
[----:B------:R0:W5:Y:S01]  /*02f0*/  LDG.E.EL R5, desc[UR4][R22.64] ;  /* 0x0000000416057981 */ /* 0x000162000c2e1900 */
[----:B--2---:R-:W-:-:S04]  /*0300*/  FADD R19, R19, 9.9999997473787516356e-06 ;  /* 0x3727c5ac13137421 */ /* 0x004fc80000000000 */
[----:B------:R-:W2:Y:S01]  /*0310*/  MUFU.SQRT R25, R19 ;  /* 0x0000001300197308 */ /* 0x000ea20000002000 */
[----:B------:R-:W-:-:S07]  /*0320*/  FADD R24, R24, 9.9999997473787516356e-06 ;  /* 0x3727c5ac18187421 */ /* 0x000fce0000000000 */
[----:B0-----:R-:W0:Y:S01]  /*0330*/  MUFU.SQRT R28, R24 ;  /* 0x00000018001c7308 */ /* 0x001e220000002000 */
[C---:B--2---:R-:W-:Y:S02]  /*0340*/  FSETP.GT.AND P0, PT, R25.reuse, 8.50705917302346158658e+37, PT ;  /* 0x7e8000001900780b */ /* 0x044fe40003f04000 */
[----:B------:R-:W-:Y:S02]  /*0350*/  FSETP.GEU.AND P2, PT, R25, 1.175494350822287508e-38, PT ;  /* 0x008000001900780b */ /* 0x000fe40003f4e000 */
[C---:B0-----:R-:W-:Y:S02]  /*0360*/  FSETP.GT.AND P1, PT, R28.reuse, 8.50705917302346158658e+37, PT ;  /* 0x7e8000001c00780b */ /* 0x041fe40003f24000 */
[----:B------:R-:W-:-:S07]  /*0370*/  FSETP.GEU.AND P3, PT, R28, 1.175494350822287508e-38, PT ;  /* 0x008000001c00780b */ /* 0x000fce0003f6e000 */
[----:B------:R-:W-:-:S04]  /*0380*/  @P0 FMUL R25, R25, 0.25 ;  /* 0x3e80000019190820 */ /* 0x000fc80000400000 */
[----:B------:R-:W-:Y:S01]  /*0390*/  @!P2 FMUL R25, R25, 16777216 ;  /* 0x4b8000001919a820 */ /* 0x000fe20000400000 */
[----:B------:R-:W-:-:S03]  /*03a0*/  @P1 FMUL R28, R28, 0.25 ;  /* 0x3e8000001c1c1820 */ /* 0x000fc60000400000 */
[----:B-1----:R-:W0:Y:S01]  /*03b0*/  MUFU.RCP R21, R25 ;  /* 0x0000001900157308 */ /* 0x002e220000001000 */
[----:B------:R-:W-:Y:S01]  /*03c0*/  @!P3 FMUL R28, R28, 16777216 ;  /* 0x4b8000001c1cb820 */ /* 0x000fe20000400000 */
[----:B------:R-:W-:-:S06]  /*03d0*/  IMAD.MOV.U32 R24, RZ, RZ, 0x3e800000 ;  /* 0x3e800000ff187424 */ /* 0x000fcc00078e00ff */
[----:B------:R-:W1:Y:S01]  /*03e0*/  MUFU.RCP R19, R28 ;  /* 0x0000001c00137308 */ /* 0x000e620000001000 */
[C---:B------:R-:W-:Y:S02]  /*03f0*/  FSEL R22, R24.reuse, 1, P0 ;  /* 0x3f80000018167808 */ /* 0x040fe40000000000 */
[----:B------:R-:W-:Y:S01]  /*0400*/  FSEL R24, R24, 1, P1 ;  /* 0x3f80000018187808 */ /* 0x000fe20000800000 */
[--C-:B----4-:R-:W-:Y:S02]  /*0410*/  FADD R12, R12, R18.reuse ;  /* 0x000000120c0c7221 */ /* 0x110fe40000000000 */
[----:B------:R-:W-:Y:S01]  /*0420*/  @!P2 FMUL R22, R22, 16777216 ;  /* 0x4b8000001616a820 */ /* 0x000fe20000400000 */
[--C-:B------:R-:W-:Y:S01]  /*0430*/  FADD R13, R13, R18.reuse ;  /* 0x000000120d0d7221 */ /* 0x100fe20000000000 */
[----:B------:R-:W-:Y:S01]  /*0440*/  @!P3 FMUL R24, R24, 16777216 ;  /* 0x4b8000001818b820 */ /* 0x000fe20000400000 */
[--C-:B------:R-:W-:Y:S01]  /*0450*/  FADD R14, R14, R18.reuse ;  /* 0x000000120e0e7221 */ /* 0x100fe20000000000 */
[----:B------:R-:W-:Y:S01]  /*0460*/  FADD R15, R15, R18 ;  /* 0x000000120f0f7221 */ /* 0x000fe20000000000 */
[----:B0-----:R-:W-:Y:S01]  /*0470*/  FMUL R21, R21, R22 ;  /* 0x0000001615157220 */ /* 0x001fe20000400000 */
[C---:B---3--:R-:W-:Y:S01]  /*0480*/  FADD R18, -R4.reuse, R12 ;  /* 0x0000000c04127221 */ /* 0x048fe20000000100 */
[C---:B------:R-:W-:Y:S01]  /*0490*/  FADD R22, -R4.reuse, R13 ;  /* 0x0000000d04167221 */ /* 0x040fe20000000100 */
[----:B-1----:R-:W-:Y:S01]  /*04a0*/  FMUL R19, R19, R24 ;  /* 0x0000001813137220 */ /* 0x002fe20000400000 */
[C---:B------:R-:W-:Y:S01]  /*04b0*/  FADD R24, -R4.reuse, R14 ;  /* 0x0000000e04187221 */ /* 0x040fe20000000100 */
[----:B------:R-:W-:Y:S01]  /*04c0*/  FADD R4, -R4, R15 ;  /* 0x0000000f04047221 */ /* 0x000fe20000000100 */
[----:B------:R-:W-:Y:S01]  /*04d0*/  FMUL R26, R21, R18 ;  /* 0x00000012151a7220 */ /* 0x000fe20000400000 */
[----:B-----5:R-:W-:-:S02]  /*04e0*/  FADD R11, R11, R3 ;  /* 0x000000030b0b7221 */ /* 0x020fc40000000000 */
[C---:B------:R-:W-:Y:S01]  /*04f0*/  FMUL R18, R21.reuse, R4 ;  /* 0x0000000415127220 */ /* 0x040fe20000400000 */
[----:B------:R-:W-:Y:S01]  /*0500*/  FFMA R4, R16, R26, R17 ;  /* 0x0000001a10047223 */ /* 0x000fe20000000011 */
[C---:B------:R-:W-:Y:S01]  /*0510*/  FMUL R23, R21.reuse, R22 ;  /* 0x0000001615177220 */ /* 0x040fe20000400000 */
[----:B------:R-:W-:Y:S01]  /*0520*/  FADD R26, -R0, R11 ;  /* 0x0000000b001a7221 */ /* 0x000fe20000000100 */
[----:B------:R-:W-:Y:S01]  /*0530*/  FMUL R22, R21, R24 ;  /* 0x0000001815167220 */ /* 0x000fe20000400000 */
[--C-:B------:R-:W-:Y:S01]  /*0540*/  FADD R9, R9, R3.reuse ;  /* 0x0000000309097221 */ /* 0x100fe20000000000 */
[--C-:B------:R-:W-:Y:S01]  /*0550*/  FADD R8, R8, R3.reuse ;  /* 0x0000000308087221 */ /* 0x100fe20000000000 */
[----:B------:R-:W-:Y:S01]  /*0560*/  FADD R10, R10, R3 ;  /* 0x000000030a0a7221 */ /* 0x000fe20000000000 */
[----:B------:R-:W-:Y:S01]  /*0570*/  FMUL R26, R19, R26 ;  /* 0x0000001a131a7220 */ /* 0x000fe20000400000 */
[C-C-:B------:R-:W-:Y:S01]  /*0580*/  FFMA R21, R16.reuse, R23, R17.reuse ;  /* 0x0000001710157223 */ /* 0x140fe20000000011 */
[C-C-:B------:R-:W-:Y:S01]  /*0590*/  FFMA R22, R16.reuse, R22, R17.reuse ;  /* 0x0000001610167223 */ /* 0x140fe20000000011 */
[----:B------:R-:W-:Y:S01]  /*05a0*/  FFMA R16, R16, R18, R17 ;  /* 0x0000001210107223 */ /* 0x000fe20000000011 */
[C---:B------:R-:W-:Y:S01]  /*05b0*/  FADD R24, -R0.reuse, R9 ;  /* 0x0000000900187221 */ /* 0x040fe20000000100 */
[C---:B------:R-:W-:Y:S01]  /*05c0*/  FADD R18, -R0.reuse, R8 ;  /* 0x0000000800127221 */ /* 0x040fe20000000100 */
[----:B------:R-:W-:Y:S01]  /*05d0*/  FADD R0, -R0, R10 ;  /* 0x0000000a00007221 */ /* 0x000fe20000000100 */
[----:B------:R-:W-:Y:S01]  /*05e0*/  FFMA R26, R5, R26, R20 ;  /* 0x0000001a051a7223 */ /* 0x000fe20000000014 */
[C---:B------:R-:W-:Y:S01]  /*05f0*/  FMUL R17, R19.reuse, R24 ;  /* 0x0000001813117220 */ /* 0x040fe20000400000 */
[C---:B------:R-:W-:Y:S01]  /*0600*/  FMUL R3, R19.reuse, R18 ;  /* 0x0000001213037220 */ /* 0x040fe20000400000 */
[----:B------:R-:W-:Y:S01]  /*0610*/  FMUL R19, R19, R0 ;  /* 0x0000000013137220 */ /* 0x000fe20000400000 */
[----:B------:R-:W-:-:S02]  /*0620*/  FSETP.GTU.AND P0, PT, R16, RZ, PT ;  /* 0x000000ff1000720b */ /* 0x000fc40003f0c000 */
[C---:B------:R-:W-:Y:S01]  /*0630*/  FSETP.GTU.AND P2, PT, R26.reuse, RZ, PT ;  /* 0x000000ff1a00720b */ /* 0x040fe20003f4c000 */
[C-C-:B------:R-:W-:Y:S01]  /*0640*/  FFMA R17, R5.reuse, R17, R20.reuse ;  /* 0x0000001105117223 */ /* 0x140fe20000000014 */
[C-C-:B------:R-:W-:Y:S01]  /*0650*/  FFMA R0, R5.reuse, R3, R20.reuse ;  /* 0x0000000305007223 */ /* 0x140fe20000000014 */
[----:B------:R-:W-:Y:S01]  /*0660*/  FFMA R5, R5, R19, R20 ;  /* 0x0000001305057223 */ /* 0x000fe20000000014 */
[----:B------:R-:W-:Y:S01]  /*0670*/  FSEL R19, R26, RZ, P2 ;  /* 0x000000ff1a137208 */ /* 0x000fe20001000000 */
[----:B------:R-:W0:Y:S01]  /*0680*/  LDC.64 R24, c[0x0][0x240] ;  /* 0x00009000ff187b82 */ /* 0x000e220000000a00 */
[----:B------:R-:W-:Y:S02]  /*0690*/  FSETP.GTU.AND P1, PT, R22, RZ, PT ;  /* 0x000000ff1600720b */ /* 0x000fe40003f2c000 */
[----:B------:R-:W-:Y:S02]  /*06a0*/  FSETP.GEU.AND P5, PT, R19, 6, PT ;  /* 0x40c000001300780b */ /* 0x000fe40003fae000 */
[----:B------:R-:W-:-:S02]  /*06b0*/  FSEL R23, R16, RZ, P0 ;  /* 0x000000ff10177208 */ /* 0x000fc40000000000 */
[----:B------:R-:W-:Y:S02]  /*06c0*/  FSETP.GTU.AND P6, PT, R21, RZ, PT ;  /* 0x000000ff1500720b */ /* 0x000fe40003fcc000 */
[----:B------:R-:W-:Y:S02]  /*06d0*/  FSETP.GTU.AND P2, PT, R4, RZ, PT ;  /* 0x000000ff0400720b */ /* 0x000fe40003f4c000 */
[----:B------:R-:W-:Y:S02]  /*06e0*/  FSEL R22, R22, RZ, P1 ;  /* 0x000000ff16167208 */ /* 0x000fe40000800000 */
[----:B------:R-:W-:Y:S02]  /*06f0*/  FSETP.GEU.AND P1, PT, R23, 6, PT ;  /* 0x40c000001700780b */ /* 0x000fe40003f2e000 */
[----:B------:R-:W-:Y:S02]  /*0700*/  FSEL R21, R21, RZ, P6 ;  /* 0x000000ff15157208 */ /* 0x000fe40003000000 */
[----:B------:R-:W-:-:S02]  /*0710*/  FSEL R20, R4, RZ, P2 ;  /* 0x000000ff04147208 */ /* 0x000fc40001000000 */
[----:B------:R-:W-:Y:S02]  /*0720*/  FSETP.GTU.AND P4, PT, R5, RZ, PT ;  /* 0x000000ff0500720b */ /* 0x000fe40003f8c000 */
[----:B------:R-:W-:Y:S02]  /*0730*/  FSETP.GTU.AND P3, PT, R17, RZ, PT ;  /* 0x000000ff1100720b */ /* 0x000fe40003f6c000 */
[----:B------:R-:W-:Y:S02]  /*0740*/  FSETP.GEU.AND P2, PT, R22, 6, PT ;  /* 0x40c000001600780b */ /* 0x000fe40003f4e000 */
[----:B------:R-:W-:Y:S02]  /*0750*/  FSETP.NAN.AND P6, PT, R19, R19, PT ;  /* 0x000000131300720b */ /* 0x000fe40003fc8000 */
[----:B------:R-:W-:Y:S02]  /*0760*/  FSETP.GTU.AND P0, PT, R0, RZ, PT ;  /* 0x000000ff0000720b */ /* 0x000fe40003f0c000 */
[----:B------:R-:W-:-:S02]  /*0770*/  FSEL R18, R5, RZ, P4 ;  /* 0x000000ff05127208 */ /* 0x000fc40002000000 */
[----:B------:R-:W-:Y:S02]  /*0780*/  FSEL R17, R17, RZ, P3 ;  /* 0x000000ff11117208 */ /* 0x000fe40001800000 */
[----:B------:R-:W-:Y:S02]  /*0790*/  @P5 SEL R19, R19, 0x40c00000, P6 ;  /* 0x40c0000013135807 */ /* 0x000fe40003000000 */
[----:B------:R-:W-:Y:S02]  /*07a0*/  FSETP.NAN.AND P3, PT, R23, R23, PT ;  /* 0x000000171700720b */ /* 0x000fe40003f68000 */
[----:B------:R-:W-:Y:S02]  /*07b0*/  FSETP.GEU.AND P4, PT, R21, 6, PT ;  /* 0x40c000001500780b */ /* 0x000fe40003f8e000 */
[----:B------:R-:W-:Y:S02]  /*07c0*/  FSETP.GEU.AND P5, PT, R20, 6, PT ;  /* 0x40c000001400780b */ /* 0x000fe40003fae000 */
[----:B------:R-:W-:-:S02]  /*07d0*/  FSEL R16, R0, RZ, P0 ;  /* 0x000000ff00107208 */ /* 0x000fc40000000000 */
[----:B------:R-:W-:Y:S02]  /*07e0*/  FSETP.NAN.AND P6, PT, R22, R22, PT ;  /* 0x000000161600720b */ /* 0x000fe40003fc8000 */
[----:B------:R-:W-:Y:S02]  /*07f0*/  @P1 SEL R23, R23, 0x40c00000, P3 ;  /* 0x40c0000017171807 */ /* 0x000fe40001800000 */
[----:B------:R-:W-:Y:S02]  /*0800*/  FSETP.GEU.AND P0, PT, R18, 6, PT ;  /* 0x40c000001200780b */ /* 0x000fe40003f0e000 */
[----:B------:R-:W-:Y:S02]  /*0810*/  FSETP.GEU.AND P3, PT, R17, 6, PT ;  /* 0x40c000001100780b */ /* 0x000fe40003f6e000 */
[----:B------:R-:W-:Y:S02]  /*0820*/  FSETP.GEU.AND P1, PT, R16, 6, PT ;  /* 0x40c000001000780b */ /* 0x000fe40003f2e000 */
[----:B------:R-:W-:-:S02]  /*0830*/  @P2 SEL R22, R22, 0x40c00000, P6 ;  /* 0x40c0000016162807 */ /* 0x000fc40003000000 */
[C---:B------:R-:W-:Y:S02]  /*0840*/  FSETP.NAN.AND P6, PT, R21.reuse, R21, PT ;  /* 0x000000151500720b */ /* 0x040fe40003fc8000 */
[C---:B------:R-:W-:Y:S02]  /*0850*/  FSETP.NAN.AND P2, PT, R20.reuse, R20, PT ;  /* 0x000000141400720b */ /* 0x040fe40003f48000 */
[----:B------:R-:W-:Y:S02]  /*0860*/  @P4 SEL R21, R21, 0x40c00000, P6 ;  /* 0x40c0000015154807 */ /* 0x000fe40003000000 */
[----:B------:R-:W-:Y:S02]  /*0870*/  @P5 SEL R20, R20, 0x40c00000, P2 ;  /* 0x40c0000014145807 */ /* 0x000fe40001000000 */
[----:B------:R-:W-:Y:S02]  /*0880*/  FSETP.NAN.AND P6, PT, R18, R18, PT ;  /* 0x000000121200720b */ /* 0x000fe40003fc8000 */
[----:B------:R-:W-:-:S02]  /*0890*/  FSETP.NAN.AND P4, PT, R17, R17, PT ;  /* 0x000000111100720b */ /* 0x000fc40003f88000 */
[----:B------:R-:W-:Y:S01]  /*08a0*/  FSETP.NAN.AND P2, PT, R16, R16, PT ;  /* 0x000000101000720b */ /* 0x000fe20003f48000 */
[----:B0-----:R-:W-:Y:S01]  /*08b0*/  IMAD.WIDE R24, R2, 0x4, R24 ;  /* 0x0000000402187825 */ /* 0x001fe200078e0218 */
[----:B------:R-:W-:Y:S02]  /*08c0*/  @P0 SEL R18, R18, 0x40c00000, P6 ;  /* 0x40c0000012120807 */ /* 0x000fe40003000000 */
[----:B------:R-:W-:Y:S02]  /*08d0*/  @P3 SEL R17, R17, 0x40c00000, P4 ;  /* 0x40c0000011113807 */ /* 0x000fe40002000000 */
[----:B------:R-:W-:Y:S01]  /*08e0*/  @P1 SEL R16, R16, 0x40c00000, P2 ;  /* 0x40c0000010101807 */ /* 0x000fe20001000000 */
[----:B------:R-:W-:Y:S04]  /*08f0*/  STG.E.128 desc[UR4][R6.64], R12 ;  /* 0x0000000c06007986 */ /* 0x000fe8000c101d04 */
[----:B------:R-:W-:Y:S04]  /*0900*/  STG.E.128 desc[UR4][R6.64+0x800], R8 ;  /* 0x0008000806007986 */ /* 0x000fe8000c101d04 */
[----:B------:R-:W-:Y:S04]  /*0910*/  STG.E.128 desc[UR4][R24.64], R20 ;  /* 0x0000001418007986 */ /* 0x000fe8000c101d04 */
[----:B------:R-:W-:Y:S01]  /*0920*/  STG.E.128 desc[UR4][R24.64+0x800], R16 ;  /* 0x0008001018007986 */ /* 0x000fe2000c101d04 */
[----:B------:R-:W-:Y:S05]  /*0930*/  EXIT ;  /* 0x000000000000794d */ /* 0x000fea0003800000 */
.L_x_0:
[----:B------:R-:W-:-:S00]  /*0940*/  BRA `(.L_x_0) ;  /* 0xfffffffc00fc7947 */ /* 0x000fc0000383ffff */
[----:B------:R-:W-:-:S00]  /*0950*/  NOP ;  /* 0x0000000000007918 */ /* 0x000fc00000000000 */
        /* <DEDUP_REMOVED lines=10> */
.L_x_1:


//--------------------- .nv.global.init           --------------------------
	.section	.nv.global.init,"aw",@progbits
.nv.global.init:
	.type		_$_str,@object
	.size		_$_str,(_$_str_$_2 - _$_str)
_$_str:
        /*0000*/ 	.byte	0x5f, 0x5f, 0x43, 0x55, 0x44, 0x41, 0x5f, 0x46, 0x54, 0x5a, 0x00
	.type		_$_str_$_2,@object
	.size		_$_str_$_2,(.L_1 - _$_str_$_2)
_$_str_$_2:
        /*000b*/ 	.byte	0x5f, 0x5f, 0x43, 0x55, 0x44, 0x41, 0x5f, 0x50, 0x52, 0x45, 0x43, 0x5f, 0x53, 0x51, 0x52, 0x54
        /*001b*/ 	.byte	0x00
.L_1:


//--------------------- .nv.constant0.triton_poi_fused__native_batch_norm_legit_no_training_convolution_hardtanh_3 --------------------------
	.section	.nv.constant0.triton_poi_fused__native_batch_norm_legit_no_training_convolution_hardtanh_3,"a",@progbits
	.sectionflags	@""
	.align	4
.nv.constant0.triton_poi_fused__native_batch_norm_legit_no_training_convolution_hardtanh_3:
	.zero		588
